	.headerflags	@"EF_CUDA_TEXMODE_UNIFIED EF_CUDA_64BIT_ADDRESS EF_CUDA_ACCELERATORS EF_CUDA_SM90 EF_CUDA_VIRTUAL_SM(EF_CUDA_SM90)"
	.elftype	@"ET_EXEC"


//--------------------- .nv.info                  --------------------------
	.section	.nv.info,"",@"SHT_CUDA_INFO"
	.align	4


	//----- nvinfo : EIATTR_REGCOUNT
	.align		4
        /*0000*/ 	.byte	0x04, 0x2f
        /*0002*/ 	.short	(.L_3 - .L_2)
	.align		4
.L_2:
        /*0004*/ 	.word	index@(triton_poi_fused_cat_40)
        /*0008*/ 	.word	0x00000038


	//----- nvinfo : EIATTR_MIN_STACK_SIZE
	.align		4
.L_3:
        /*000c*/ 	.byte	0x04, 0x12
        /*000e*/ 	.short	(.L_5 - .L_4)
	.align		4
.L_4:
        /*0010*/ 	.word	index@(triton_poi_fused_cat_40)
        /*0014*/ 	.word	0x00000000


	//----- nvinfo : EIATTR_FRAME_SIZE
	.align		4
.L_5:
        /*0018*/ 	.byte	0x04, 0x11
        /*001a*/ 	.short	(.L_7 - .L_6)
	.align		4
.L_6:
        /*001c*/ 	.word	index@(triton_poi_fused_cat_40)
        /*0020*/ 	.word	0x00000000


	//----- nvinfo : EIATTR_MIN_STACK_SIZE
	.align		4
.L_7:
        /*0024*/ 	.byte	0x04, 0x12
        /*0026*/ 	.short	(.L_9 - .L_8)
	.align		4
.L_8:
        /*0028*/ 	.word	index@(triton_poi_fused_cat_40)
        /*002c*/ 	.word	0x00000000
.L_9:


//--------------------- .nv.info.triton_poi_fused_cat_40 --------------------------
	.section	.nv.info.triton_poi_fused_cat_40,"",@"SHT_CUDA_INFO"
	.sectionflags	@""
	.align	4


	//----- nvinfo : EIATTR_CUDA_API_VERSION
	.align		4
        /*0000*/ 	.byte	0x04, 0x37
        /*0002*/ 	.short	(.L_11 - .L_10)
.L_10:
        /*0004*/ 	.word	0x0000007c


	//----- nvinfo : EIATTR_KPARAM_INFO
	.align		4
.L_11:
        /*0008*/ 	.byte	0x04, 0x17
        /*000a*/ 	.short	(.L_13 - .L_12)
.L_12:
        /*000c*/ 	.word	0x00000000
        /*0010*/ 	.short	0x000b
        /*0012*/ 	.short	0x0058
        /*0014*/ 	.byte	0x00, 0xf0, 0x11, 0x00


	//----- nvinfo : EIATTR_KPARAM_INFO
	.align		4
.L_13:
        /*0018*/ 	.byte	0x04, 0x17
        /*001a*/ 	.short	(.L_15 - .L_14)
.L_14:
        /*001c*/ 	.word	0x00000000
        /*0020*/ 	.short	0x000a
        /*0022*/ 	.short	0x0050
        /*0024*/ 	.byte	0x00, 0xf4, 0x21, 0x00


	//----- nvinfo : EIATTR_KPARAM_INFO
	.align		4
.L_15:
        /*0028*/ 	.byte	0x04, 0x17
        /*002a*/ 	.short	(.L_17 - .L_16)
.L_16:
        /*002c*/ 	.word	0x00000000
        /*0030*/ 	.short	0x0009
        /*0032*/ 	.short	0x0048
        /*0034*/ 	.byte	0x00, 0xf4, 0x21, 0x00


	//----- nvinfo : EIATTR_KPARAM_INFO
	.align		4
.L_17:
        /*0038*/ 	.byte	0x04, 0x17
        /*003a*/ 	.short	(.L_19 - .L_18)
.L_18:
        /*003c*/ 	.word	0x00000000
        /*0040*/ 	.short	0x0008
        /*0042*/ 	.short	0x0040
        /*0044*/ 	.byte	0x00, 0xf4, 0x21, 0x00


	//----- nvinfo : EIATTR_KPARAM_INFO
	.align		4
.L_19:
        /*0048*/ 	.byte	0x04, 0x17
        /*004a*/ 	.short	(.L_21 - .L_20)
.L_20:
        /*004c*/ 	.word	0x00000000
        /*0050*/ 	.short	0x0007
        /*0052*/ 	.short	0x0038
        /*0054*/ 	.byte	0x00, 0xf4, 0x21, 0x00


	//----- nvinfo : EIATTR_KPARAM_INFO
	.align		4
.L_21:
        /*0058*/ 	.byte	0x04, 0x17
        /*005a*/ 	.short	(.L_23 - .L_22)
.L_22:
        /*005c*/ 	.word	0x00000000
        /*0060*/ 	.short	0x0006
        /*0062*/ 	.short	0x0030
        /*0064*/ 	.byte	0x00, 0xf4, 0x21, 0x00


	//----- nvinfo : EIATTR_KPARAM_INFO
	.align		4
.L_23:
        /*0068*/ 	.byte	0x04, 0x17
        /*006a*/ 	.short	(.L_25 - .L_24)
.L_24:
        /*006c*/ 	.word	0x00000000
        /*0070*/ 	.short	0x0005
        /*0072*/ 	.short	0x0028
        /*0074*/ 	.byte	0x00, 0xf4, 0x21, 0x00


	//----- nvinfo : EIATTR_KPARAM_INFO
	.align		4
.L_25:
        /*0078*/ 	.byte	0x04, 0x17
        /*007a*/ 	.short	(.L_27 - .L_26)
.L_26:
        /*007c*/ 	.word	0x00000000
        /*0080*/ 	.short	0x0004
        /*0082*/ 	.short	0x0020
        /*0084*/ 	.byte	0x00, 0xf4, 0x21, 0x00


	//----- nvinfo : EIATTR_KPARAM_INFO
	.align		4
.L_27:
        /*0088*/ 	.byte	0x04, 0x17
        /*008a*/ 	.short	(.L_29 - .L_28)
.L_28:
        /*008c*/ 	.word	0x00000000
        /*0090*/ 	.short	0x0003
        /*0092*/ 	.short	0x0018
        /*0094*/ 	.byte	0x00, 0xf4, 0x21, 0x00


	//----- nvinfo : EIATTR_KPARAM_INFO
	.align		4
.L_29:
        /*0098*/ 	.byte	0x04, 0x17
        /*009a*/ 	.short	(.L_31 - .L_30)
.L_30:
        /*009c*/ 	.word	0x00000000
        /*00a0*/ 	.short	0x0002
        /*00a2*/ 	.short	0x0010
        /*00a4*/ 	.byte	0x00, 0xf4, 0x21, 0x00


	//----- nvinfo : EIATTR_KPARAM_INFO
	.align		4
.L_31:
        /*00a8*/ 	.byte	0x04, 0x17
        /*00aa*/ 	.short	(.L_33 - .L_32)
.L_32:
        /*00ac*/ 	.word	0x00000000
        /*00b0*/ 	.short	0x0001
        /*00b2*/ 	.short	0x0008
        /*00b4*/ 	.byte	0x00, 0xf4, 0x21, 0x00


	//----- nvinfo : EIATTR_KPARAM_INFO
	.align		4
.L_33:
        /*00b8*/ 	.byte	0x04, 0x17
        /*00ba*/ 	.short	(.L_35 - .L_34)
.L_34:
        /*00bc*/ 	.word	0x00000000
        /*00c0*/ 	.short	0x0000
        /*00c2*/ 	.short	0x0000
        /*00c4*/ 	.byte	0x00, 0xf4, 0x21, 0x00


	//----- nvinfo : EIATTR_SPARSE_MMA_MASK
	.align		4
.L_35:
        /*00c8*/ 	.byte	0x03, 0x50
        /*00ca*/ 	.short	0x0000


	//----- nvinfo : EIATTR_MAXREG_COUNT
	.align		4
        /*00cc*/ 	.byte	0x03, 0x1b
        /*00ce*/ 	.short	0x00ff


	//----- nvinfo : EIATTR_EXIT_INSTR_OFFSETS
	.align		4
        /*00d0*/ 	.byte	0x04, 0x1c
        /*00d2*/ 	.short	(.L_37 - .L_36)


	//   ....[0]....
.L_36:
        /*00d4*/ 	.word	0x00001c80


	//   ....[1]....
        /*00d8*/ 	.word	0x00001ca0


	//----- nvinfo : EIATTR_REQNTID
	.align		4
.L_37:
        /*00dc*/ 	.byte	0x04, 0x10
        /*00de*/ 	.short	(.L_39 - .L_38)
.L_38:
        /*00e0*/ 	.word	0x00000080
        /*00e4*/ 	.word	0x00000001
        /*00e8*/ 	.word	0x00000001


	//----- nvinfo : EIATTR_CBANK_PARAM_SIZE
	.align		4
.L_39:
        /*00ec*/ 	.byte	0x03, 0x19
        /*00ee*/ 	.short	0x005c


	//----- nvinfo : EIATTR_PARAM_CBANK
	.align		4
        /*00f0*/ 	.byte	0x04, 0x0a
        /*00f2*/ 	.short	(.L_41 - .L_40)
	.align		4
.L_40:
        /*00f4*/ 	.word	index@(.nv.constant0.triton_poi_fused_cat_40)
        /*00f8*/ 	.short	0x0210
        /*00fa*/ 	.short	0x005c


	//----- nvinfo : EIATTR_SW_WAR
	.align		4
.L_41:
        /*00fc*/ 	.byte	0x04, 0x36
        /*00fe*/ 	.short	(.L_43 - .L_42)
.L_42:
        /*0100*/ 	.word	0x00000008
.L_43:


//--------------------- .nv.callgraph             --------------------------
	.section	.nv.callgraph,"",@"SHT_CUDA_CALLGRAPH"
	.align	4
	.sectionentsize	8
	.align		4
        /*0000*/ 	.word	0x00000000
	.align		4
        /*0004*/ 	.word	0xffffffff
	.align		4
        /*0008*/ 	.word	0x00000000
	.align		4
        /*000c*/ 	.word	0xfffffffe
	.align		4
        /*0010*/ 	.word	0x00000000
	.align		4
        /*0014*/ 	.word	0xfffffffd
	.align		4
        /*0018*/ 	.word	0x00000000
	.align		4
        /*001c*/ 	.word	0xfffffffc


//--------------------- .nv.constant4             --------------------------
	.section	.nv.constant4,"a",@progbits
	.align	8
	.align		8
.nv.constant4:
        /*0000*/ 	.dword	_$_str
	.align		8
        /*0008*/ 	.dword	_$_str_$_2


//--------------------- .text.triton_poi_fused_cat_40 --------------------------
	.section	.text.triton_poi_fused_cat_40,"ax",@progbits
	.align	128
        .global         triton_poi_fused_cat_40
        .type           triton_poi_fused_cat_40,@function
        .size           triton_poi_fused_cat_40,(.L_x_1 - triton_poi_fused_cat_40)
        .other          triton_poi_fused_cat_40,@"STO_CUDA_ENTRY STV_DEFAULT"
triton_poi_fused_cat_40:
.text.triton_poi_fused_cat_40:
[----:B------:R-:W0:Y:S01]  /*0000*/  LDC R1, c[0x0][0x28] ;  /* 0x00000a00ff017b82 */ /* 0x000e220000000800 */
[----:B------:R-:W1:Y:S07]  /*0010*/  S2R R0, SR_TID.X ;  /* 0x0000000000007919 */ /* 0x000e6e0000002100 */
[----:B------:R-:W2:Y:S01]  /*0020*/  LDC.64 R6, c[0x0][0x210] ;  /* 0x00008400ff067b82 */ /* 0x000ea20000000a00 */
[----:B------:R-:W-:Y:S02]  /*0030*/  CS2R R8, SRZ ;  /* 0x0000000000087805 */ /* 0x000fe4000001ff00 */
[----:B------:R-:W-:Y:S01]  /*0040*/  CS2R R10, SRZ ;  /* 0x00000000000a7805 */ /* 0x000fe2000001ff00 */
[----:B------:R-:W3:Y:S01]  /*0050*/  S2R R3, SR_CTAID.X ;  /* 0x0000000000037919 */ /* 0x000ee20000002500 */
[----:B------:R-:W-:Y:S01]  /*0060*/  ULDC.64 UR4, c[0x0][0x208] ;  /* 0x0000820000047ab9 */ /* 0x000fe20000000a00 */
[----:B------:R-:W-:-:S02]  /*0070*/  CS2R R16, SRZ ;  /* 0x0000000000107805 */ /* 0x000fc4000001ff00 */
[----:B------:R-:W-:Y:S01]  /*0080*/  CS2R R18, SRZ ;  /* 0x0000000000127805 */ /* 0x000fe2000001ff00 */
[----:B------:R-:W4:Y:S01]  /*0090*/  LDC.64 R14, c[0x0][0x218] ;  /* 0x00008600ff0e7b82 */ /* 0x000f220000000a00 */
[----:B------:R-:W-:Y:S02]  /*00a0*/  CS2R R32, SRZ ;  /* 0x0000000000207805 */ /* 0x000fe4000001ff00 */
[----:B------:R-:W-:Y:S02]  /*00b0*/  CS2R R34, SRZ ;  /* 0x0000000000227805 */ /* 0x000fe4000001ff00 */
[----:B------:R-:W-:Y:S02]  /*00c0*/  CS2R R28, SRZ ;  /* 0x00000000001c7805 */ /* 0x000fe4000001ff00 */
[----:B------:R-:W-:Y:S01]  /*00d0*/  CS2R R30, SRZ ;  /* 0x00000000001e7805 */ /* 0x000fe2000001ff00 */
[----:B------:R-:W-:Y:S01]  /*00e0*/  ULDC.64 UR6, c[0x0][0x238] ;  /* 0x00008e0000067ab9 */ /* 0x000fe20000000a00 */
[----:B------:R-:W-:Y:S01]  /*00f0*/  CS2R R26, SRZ ;  /* 0x00000000001a7805 */ /* 0x000fe2000001ff00 */
[----:B------:R-:W5:Y:S08]  /*0100*/  LDC.64 R44, c[0x0][0x248] ;  /* 0x00009200ff2c7b82 */ /* 0x000f700000000a00 */
[----:B------:R-:W2:Y:S01]  /*0110*/  LDC.64 R52, c[0x0][0x228] ;  /* 0x00008a00ff347b82 */ /* 0x000ea20000000a00 */
[----:B-1----:R-:W-:-:S05]  /*0120*/  IMAD.SHL.U32 R0, R0, 0x4, RZ ;  /* 0x0000000400007824 */ /* 0x002fca00078e00ff */
[----:B------:R-:W-:-:S05]  /*0130*/  LOP3.LUT R0, R0, 0x1fc, RZ, 0xc0, !PT ;  /* 0x000001fc00007812 */ /* 0x000fca00078ec0ff */
[----:B---3--:R-:W-:-:S04]  /*0140*/  IMAD R2, R3, 0x400, R0 ;  /* 0x0000040003027824 */ /* 0x008fc800078e0200 */
[C---:B------:R-:W-:Y:S02]  /*0150*/  VIADD R3, R2.reuse, 0x200 ;  /* 0x0000020002037836 */ /* 0x040fe40000000000 */
[----:B------:R-:W-:-:S04]  /*0160*/  IMAD.HI R4, R2, 0x2aaaaaab, RZ ;  /* 0x2aaaaaab02047827 */ /* 0x000fc800078e02ff */
[----:B------:R-:W-:-:S05]  /*0170*/  IMAD.HI R0, R3, 0x2aaaaaab, RZ ;  /* 0x2aaaaaab03007827 */ /* 0x000fca00078e02ff */
[----:B------:R-:W-:-:S04]  /*0180*/  SHF.R.U32.HI R5, RZ, 0x1f, R0 ;  /* 0x0000001fff057819 */ /* 0x000fc80000011600 */
[----:B------:R-:W-:Y:S02]  /*0190*/  LEA.HI.SX32 R12, R0, R5, 0x1a ;  /* 0x00000005000c7211 */ /* 0x000fe400078fd2ff */
[----:B------:R-:W-:-:S03]  /*01a0*/  SHF.R.U32.HI R5, RZ, 0x1f, R4 ;  /* 0x0000001fff057819 */ /* 0x000fc60000011604 */
[----:B------:R-:W-:Y:S01]  /*01b0*/  IMAD R0, R12, -0x180, R3 ;  /* 0xfffffe800c007824 */ /* 0x000fe200078e0203 */
[----:B------:R-:W-:Y:S01]  /*01c0*/  LEA.HI.SX32 R13, R4, R5, 0x1a ;  /* 0x00000005040d7211 */ /* 0x000fe200078fd2ff */
[----:B------:R-:W-:Y:S02]  /*01d0*/  IMAD R5, R12, 0xc0, RZ ;  /* 0x000000c00c057824 */ /* 0x000fe400078e02ff */
[C---:B----4-:R-:W-:Y:S01]  /*01e0*/  IMAD.WIDE R20, R0.reuse, 0x4, R14 ;  /* 0x0000000400147825 */ /* 0x050fe200078e020e */
[----:B------:R-:W-:-:S03]  /*01f0*/  ISETP.GE.AND P0, PT, R0, 0xc0, PT ;  /* 0x000000c00000780c */ /* 0x000fc60003f06270 */
[----:B------:R-:W-:Y:S01]  /*0200*/  IMAD R4, R13, -0x180, R2 ;  /* 0xfffffe800d047824 */ /* 0x000fe200078e0202 */
[----:B------:R-:W-:Y:S01]  /*0210*/  ISETP.LT.AND P3, PT, R3, 0x151800, !P0 ;  /* 0x001518000300780c */ /* 0x000fe20004761270 */
[----:B------:R-:W-:Y:S02]  /*0220*/  IMAD R23, R13, 0xc0, RZ ;  /* 0x000000c00d177824 */ /* 0x000fe400078e02ff */
[----:B------:R-:W-:Y:S01]  /*0230*/  IMAD.IADD R13, R0, 0x1, R5 ;  /* 0x00000001000d7824 */ /* 0x000fe200078e0205 */
[C---:B------:R-:W-:Y:S01]  /*0240*/  ISETP.GE.AND P0, PT, R4.reuse, 0xc0, PT ;  /* 0x000000c00400780c */ /* 0x040fe20003f06270 */
[----:B------:R-:W-:Y:S02]  /*0250*/  IMAD.IADD R25, R4, 0x1, R23 ;  /* 0x0000000104197824 */ /* 0x000fe400078e0217 */
[----:B--2---:R-:W-:Y:S01]  /*0260*/  IMAD.WIDE R12, R13, 0x4, R6 ;  /* 0x000000040d0c7825 */ /* 0x004fe200078e0206 */
[----:B------:R-:W-:-:S03]  /*0270*/  ISETP.LT.AND P2, PT, R2, 0x151800, !P0 ;  /* 0x001518000200780c */ /* 0x000fc60004741270 */
[----:B------:R-:W-:Y:S02]  /*0280*/  IMAD.WIDE R6, R25, 0x4, R6 ;  /* 0x0000000419067825 */ /* 0x000fe400078e0206 */
[----:B------:R1:W2:Y:S02]  /*0290*/  @P3 LDG.E.EL.128 R8, desc[UR4][R12.64] ;  /* 0x000000040c083981 */ /* 0x0002a4000c2e1d00 */
[----:B------:R-:W-:Y:S02]  /*02a0*/  IMAD.WIDE R14, R4, 0x4, R14 ;  /* 0x00000004040e7825 */ /* 0x000fe400078e020e */
[----:B------:R3:W4:Y:S04]  /*02b0*/  @P3 LDG.E.EL.128 R16, desc[UR4][R20.64] ;  /* 0x0000000414103981 */ /* 0x000728000c2e1d00 */
[----:B------:R3:W5:Y:S01]  /*02c0*/  @P2 LDG.E.EL.128 R32, desc[UR4][R6.64] ;  /* 0x0000000406202981 */ /* 0x000762000c2e1d00 */
[----:B-1----:R-:W1:Y:S03]  /*02d0*/  LDC.64 R12, c[0x0][0x240] ;  /* 0x00009000ff0c7b82 */ /* 0x002e660000000a00 */
[----:B------:R1:W5:Y:S01]  /*02e0*/  @P2 LDG.E.EL.128 R28, desc[UR4][R14.64] ;  /* 0x000000040e1c2981 */ /* 0x000362000c2e1d00 */
[----:B------:R-:W-:-:S02]  /*02f0*/  ISETP.GE.AND P1, PT, R2, 0x151800, PT ;  /* 0x001518000200780c */ /* 0x000fc40003f26270 */
[----:B------:R-:W-:Y:S02]  /*0300*/  CS2R R24, SRZ ;  /* 0x0000000000187805 */ /* 0x000fe4000001ff00 */
[----:B---3--:R-:W-:Y:S02]  /*0310*/  SHF.R.S32.HI R21, RZ, 0x1f, R23 ;  /* 0x0000001fff157819 */ /* 0x008fe40000011417 */
[----:B------:R-:W-:Y:S02]  /*0320*/  IADD3 R23, P0, R4, R23, RZ ;  /* 0x0000001704177210 */ /* 0x000fe40007f1e0ff */
[C---:B------:R-:W-:Y:S02]  /*0330*/  ISETP.GT.AND P1, PT, R4.reuse, 0xbf, !P1 ;  /* 0x000000bf0400780c */ /* 0x040fe40004f24270 */
[----:B------:R-:W-:Y:S02]  /*0340*/  LEA.HI.X.SX32 R20, R4, R21, 0x1, P0 ;  /* 0x0000001504147211 */ /* 0x000fe400000f0eff */
[----:B------:R-:W-:-:S04]  /*0350*/  LEA R36, P0, R23, UR6, 0x2 ;  /* 0x0000000617247c11 */ /* 0x000fc8000f8010ff */
[----:B------:R-:W-:Y:S02]  /*0360*/  LEA.HI.X R37, R23, UR7, R20, 0x2, P0 ;  /* 0x0000000717257c11 */ /* 0x000fe400080f1414 */
[----:B------:R-:W-:Y:S02]  /*0370*/  CS2R R20, SRZ ;  /* 0x0000000000147805 */ /* 0x000fe4000001ff00 */
[----:B------:R-:W-:Y:S01]  /*0380*/  CS2R R22, SRZ ;  /* 0x0000000000167805 */ /* 0x000fe2000001ff00 */
[----:B------:R-:W3:Y:S01]  /*0390*/  @P1 LDG.E.EL.128 R24, desc[UR4][R36.64+-0x300] ;  /* 0xfffd000424181981 */ /* 0x000ee2000c2e1d00 */
[----:B01----:R-:W-:-:S05]  /*03a0*/  IMAD.WIDE R6, R4, 0x4, R12 ;  /* 0x0000000404067825 */ /* 0x003fca00078e020c */
[----:B------:R4:W3:Y:S01]  /*03b0*/  @P1 LDG.E.EL.128 R20, desc[UR4][R6.64+-0x300] ;  /* 0xfffd000406141981 */ /* 0x0008e2000c2e1d00 */
[----:B------:R-:W-:Y:S02]  /*03c0*/  SHF.R.S32.HI R15, RZ, 0x1f, R5 ;  /* 0x0000001fff0f7819 */ /* 0x000fe40000011405 */
[----:B------:R-:W-:-:S04]  /*03d0*/  IADD3 R5, P0, R0, R5, RZ ;  /* 0x0000000500057210 */ /* 0x000fc80007f1e0ff */
[----:B------:R-:W-:Y:S02]  /*03e0*/  LEA.HI.X.SX32 R14, R0, R15, 0x1, P0 ;  /* 0x0000000f000e7211 */ /* 0x000fe400000f0eff */
[----:B------:R-:W-:-:S04]  /*03f0*/  LEA R40, P0, R5, UR6, 0x2 ;  /* 0x0000000605287c11 */ /* 0x000fc8000f8010ff */
[----:B------:R-:W-:Y:S02]  /*0400*/  LEA.HI.X R41, R5, UR7, R14, 0x2, P0 ;  /* 0x0000000705297c11 */ /* 0x000fe400080f140e */
[----:B------:R-:W-:-:S04]  /*0410*/  ISETP.GE.AND P4, PT, R3, 0x151800, PT ;  /* 0x001518000300780c */ /* 0x000fc80003f86270 */
[----:B------:R-:W-:Y:S02]  /*0420*/  ISETP.GT.AND P0, PT, R0, 0xbf, !P4 ;  /* 0x000000bf0000780c */ /* 0x000fe40006704270 */
[----:B------:R-:W-:Y:S02]  /*0430*/  CS2R R14, SRZ ;  /* 0x00000000000e7805 */ /* 0x000fe4000001ff00 */
[----:B--2---:R-:W-:Y:S02]  /*0440*/  SEL R5, R11, RZ, P3 ;  /* 0x000000ff0b057207 */ /* 0x004fe40001800000 */
[----:B----4-:R-:W-:Y:S02]  /*0450*/  SEL R6, R19, RZ, P3 ;  /* 0x000000ff13067207 */ /* 0x010fe40001800000 */
[----:B-----5:R-:W-:Y:S02]  /*0460*/  SEL R34, R34, RZ, P2 ;  /* 0x000000ff22227207 */ /* 0x020fe40001000000 */
[----:B------:R-:W-:Y:S01]  /*0470*/  SEL R39, R30, RZ, P2 ;  /* 0x000000ff1e277207 */ /* 0x000fe20001000000 */
[----:B------:R-:W-:Y:S01]  /*0480*/  FADD R5, R5, -R6 ;  /* 0x8000000605057221 */ /* 0x000fe20000000000 */
[----:B------:R-:W-:-:S03]  /*0490*/  SEL R6, R35, RZ, P2 ;  /* 0x000000ff23067207 */ /* 0x000fc60001000000 */
[----:B------:R-:W-:Y:S02]  /*04a0*/  FADD R39, R34, -R39 ;  /* 0x8000002722277221 */ /* 0x000fe40000000000 */
[----:B------:R-:W0:Y:S01]  /*04b0*/  LDC.64 R34, c[0x0][0x220] ;  /* 0x00008800ff227b82 */ /* 0x000e220000000a00 */
[----:B------:R-:W-:Y:S02]  /*04c0*/  SEL R8, R8, RZ, P3 ;  /* 0x000000ff08087207 */ /* 0x000fe40001800000 */
[----:B------:R-:W-:Y:S02]  /*04d0*/  SEL R9, R9, RZ, P3 ;  /* 0x000000ff09097207 */ /* 0x000fe40001800000 */
[----:B------:R-:W-:Y:S02]  /*04e0*/  SEL R36, R17, RZ, P3 ;  /* 0x000000ff11247207 */ /* 0x000fe40001800000 */
[----:B------:R-:W-:Y:S02]  /*04f0*/  SEL R37, R16, RZ, P3 ;  /* 0x000000ff10257207 */ /* 0x000fe40001800000 */
[----:B------:R-:W-:Y:S01]  /*0500*/  SEL R7, R10, RZ, P3 ;  /* 0x000000ff0a077207 */ /* 0x000fe20001800000 */
[----:B------:R-:W-:Y:S01]  /*0510*/  FADD R36, R9, -R36 ;  /* 0x8000002409247221 */ /* 0x000fe20000000000 */
[----:B------:R-:W-:Y:S01]  /*0520*/  CS2R R10, SRZ ;  /* 0x00000000000a7805 */ /* 0x000fe2000001ff00 */
[----:B------:R-:W-:Y:S01]  /*0530*/  FADD R37, R8, -R37 ;  /* 0x8000002508257221 */ /* 0x000fe20000000000 */
[----:B------:R-:W-:-:S02]  /*0540*/  CS2R R8, SRZ ;  /* 0x0000000000087805 */ /* 0x000fc4000001ff00 */
[----:B------:R-:W-:Y:S02]  /*0550*/  SEL R33, R33, RZ, P2 ;  /* 0x000000ff21217207 */ /* 0x000fe40001000000 */
[----:B------:R-:W-:Y:S02]  /*0560*/  SEL R38, R29, RZ, P2 ;  /* 0x000000ff1d267207 */ /* 0x000fe40001000000 */
[----:B------:R1:W2:Y:S01]  /*0570*/  @P0 LDG.E.EL.128 R8, desc[UR4][R40.64+-0x300] ;  /* 0xfffd000428080981 */ /* 0x0002a2000c2e1d00 */
[----:B------:R-:W-:Y:S02]  /*0580*/  SEL R32, R32, RZ, P2 ;  /* 0x000000ff20207207 */ /* 0x000fe40001000000 */
[----:B------:R-:W-:Y:S01]  /*0590*/  SEL R47, R28, RZ, P2 ;  /* 0x000000ff1c2f7207 */ /* 0x000fe20001000000 */
[----:B-1----:R-:W-:Y:S01]  /*05a0*/  FADD R41, R33, -R38 ;  /* 0x8000002621297221 */ /* 0x002fe20000000000 */
[----:B---3--:R-:W-:Y:S02]  /*05b0*/  SEL R33, R20, RZ, P1 ;  /* 0x000000ff14217207 */ /* 0x008fe40000800000 */
[----:B------:R-:W-:Y:S01]  /*05c0*/  SEL R20, R24, RZ, P1 ;  /* 0x000000ff18147207 */ /* 0x000fe20000800000 */
[----:B0-----:R-:W-:-:S04]  /*05d0*/  IMAD.WIDE R42, R4, 0x4, R34 ;  /* 0x00000004042a7825 */ /* 0x001fc800078e0222 */
[----:B------:R-:W-:Y:S01]  /*05e0*/  FADD R38, R32, -R47 ;  /* 0x8000002f20267221 */ /* 0x000fe20000000000 */
[----:B------:R-:W-:-:S04]  /*05f0*/  IMAD.WIDE R48, R0, 0x4, R34 ;  /* 0x0000000400307825 */ /* 0x000fc800078e0222 */
[----:B------:R-:W-:Y:S01]  /*0600*/  FADD R20, R20, -R33 ;  /* 0x8000002114147221 */ /* 0x000fe20000000000 */
[----:B------:R-:W-:Y:S02]  /*0610*/  CS2R R32, SRZ ;  /* 0x0000000000207805 */ /* 0x000fe4000001ff00 */
[----:B------:R-:W-:Y:S01]  /*0620*/  CS2R R34, SRZ ;  /* 0x0000000000227805 */ /* 0x000fe2000001ff00 */
[----:B------:R-:W-:-:S05]  /*0630*/  IMAD.WIDE R46, R4, 0x4, R44 ;  /* 0x00000004042e7825 */ /* 0x000fca00078e022c */
[----:B------:R-:W3:Y:S01]  /*0640*/  @P1 LDG.E.EL.128 R32, desc[UR4][R46.64+-0x300] ;  /* 0xfffd00042e201981 */ /* 0x000ee2000c2e1d00 */
[----:B------:R-:W-:-:S05]  /*0650*/  SEL R31, R31, RZ, P2 ;  /* 0x000000ff1f1f7207 */ /* 0x000fca0001000000 */
[----:B------:R-:W-:Y:S01]  /*0660*/  FADD R6, R6, -R31 ;  /* 0x8000001f06067221 */ /* 0x000fe20000000000 */
[----:B------:R-:W-:Y:S01]  /*0670*/  IMAD.WIDE R30, R0, 0x4, R12 ;  /* 0x00000004001e7825 */ /* 0x000fe200078e020c */
[----:B------:R-:W-:Y:S02]  /*0680*/  CS2R R12, SRZ ;  /* 0x00000000000c7805 */ /* 0x000fe4000001ff00 */
[----:B------:R-:W-:-:S04]  /*0690*/  SEL R18, R18, RZ, P3 ;  /* 0x000000ff12127207 */ /* 0x000fc80001800000 */
[----:B------:R-:W4:Y:S01]  /*06a0*/  @P2 LDG.E.EL.128 R12, desc[UR4][R42.64] ;  /* 0x000000042a0c2981 */ /* 0x000f22000c2e1d00 */
[----:B------:R-:W-:Y:S01]  /*06b0*/  FADD R7, R7, -R18 ;  /* 0x8000001207077221 */ /* 0x000fe20000000000 */
[----:B------:R-:W-:Y:S02]  /*06c0*/  CS2R R16, SRZ ;  /* 0x0000000000107805 */ /* 0x000fe4000001ff00 */
[----:B------:R-:W-:-:S06]  /*06d0*/  CS2R R18, SRZ ;  /* 0x0000000000127805 */ /* 0x000fcc000001ff00 */
[----:B------:R0:W5:Y:S01]  /*06e0*/  @P0 LDG.E.EL.128 R16, desc[UR4][R30.64+-0x300] ;  /* 0xfffd00041e100981 */ /* 0x000162000c2e1d00 */
[----:B------:R-:W-:Y:S02]  /*06f0*/  CS2R R28, SRZ ;  /* 0x00000000001c7805 */ /* 0x000fe4000001ff00 */
[----:B0-----:R-:W-:-:S06]  /*0700*/  CS2R R30, SRZ ;  /* 0x00000000001e7805 */ /* 0x001fcc000001ff00 */
[----:B------:R0:W2:Y:S01]  /*0710*/  @P3 LDG.E.EL.128 R28, desc[UR4][R48.64] ;  /* 0x00000004301c3981 */ /* 0x0000a2000c2e1d00 */
[----:B------:R-:W-:Y:S02]  /*0720*/  SEL R40, R21, RZ, P1 ;  /* 0x000000ff15287207 */ /* 0x000fe40000800000 */
[----:B------:R-:W-:-:S05]  /*0730*/  SEL R25, R25, RZ, P1 ;  /* 0x000000ff19197207 */ /* 0x000fca0000800000 */
[----:B------:R-:W-:Y:S01]  /*0740*/  FADD R40, R25, -R40 ;  /* 0x8000002819287221 */ /* 0x000fe20000000000 */
[----:B------:R-:W-:Y:S01]  /*0750*/  IMAD.MOV.U32 R24, RZ, RZ, 0x3e800000 ;  /* 0x3e800000ff187424 */ /* 0x000fe200078e00ff */
[----:B------:R-:W-:Y:S02]  /*0760*/  SEL R23, R23, RZ, P1 ;  /* 0x000000ff17177207 */ /* 0x000fe40000800000 */
[----:B------:R-:W-:Y:S02]  /*0770*/  SEL R26, R26, RZ, P1 ;  /* 0x000000ff1a1a7207 */ /* 0x000fe40000800000 */
[----:B---3--:R-:W-:-:S05]  /*0780*/  SEL R32, R32, RZ, P1 ;  /* 0x000000ff20207207 */ /* 0x008fca0000800000 */
[----:B------:R-:W-:-:S04]  /*0790*/  FADD R43, R32, 9.9999997473787516356e-06 ;  /* 0x3727c5ac202b7421 */ /* 0x000fc80000000000 */
[----:B------:R-:W1:Y:S01]  /*07a0*/  MUFU.SQRT R42, R43 ;  /* 0x0000002b002a7308 */ /* 0x000e620000002000 */
[----:B------:R-:W-:-:S05]  /*07b0*/  SEL R21, R33, RZ, P1 ;  /* 0x000000ff21157207 */ /* 0x000fca0000800000 */
[----:B------:R-:W-:-:S04]  /*07c0*/  FADD R21, R21, 9.9999997473787516356e-06 ;  /* 0x3727c5ac15157421 */ /* 0x000fc80000000000 */
[----:B------:R3:W0:Y:S01]  /*07d0*/  MUFU.SQRT R47, R21 ;  /* 0x00000015002f7308 */ /* 0x0006220000002000 */
[----:B------:R-:W-:Y:S02]  /*07e0*/  SEL R25, R34, RZ, P1 ;  /* 0x000000ff22197207 */ /* 0x000fe40000800000 */
[----:B-1----:R-:W-:-:S03]  /*07f0*/  FSETP.GT.AND P5, PT, R42, 8.50705917302346158658e+37, PT ;  /* 0x7e8000002a00780b */ /* 0x002fc60003fa4000 */
[----:B------:R-:W-:Y:S01]  /*0800*/  FADD R25, R25, 9.9999997473787516356e-06 ;  /* 0x3727c5ac19197421 */ /* 0x000fe20000000000 */
[----:B------:R-:W-:Y:S02]  /*0810*/  FSETP.GEU.AND P4, PT, R42, 1.175494350822287508e-38, PT ;  /* 0x008000002a00780b */ /* 0x000fe40003f8e000 */
[----:B------:R-:W-:Y:S01]  /*0820*/  FSEL R32, R24, 1, P5 ;  /* 0x3f80000018207808 */ /* 0x000fe20002800000 */
[----:B------:R-:W1:Y:S01]  /*0830*/  MUFU.SQRT R51, R25 ;  /* 0x0000001900337308 */ /* 0x000e620000002000 */
[----:B---3--:R-:W-:-:S05]  /*0840*/  SEL R21, R35, RZ, P1 ;  /* 0x000000ff23157207 */ /* 0x008fca0000800000 */
[----:B------:R-:W-:Y:S01]  /*0850*/  @P5 FMUL R42, R42, 0.25 ;  /* 0x3e8000002a2a5820 */ /* 0x000fe20000400000 */
[----:B0-----:R-:W-:Y:S01]  /*0860*/  FSETP.GT.AND P5, PT, R47, 8.50705917302346158658e+37, PT ;  /* 0x7e8000002f00780b */ /* 0x001fe20003fa4000 */
[----:B------:R-:W-:Y:S01]  /*0870*/  FADD R21, R21, 9.9999997473787516356e-06 ;  /* 0x3727c5ac15157421 */ /* 0x000fe20000000000 */
[----:B------:R-:W-:Y:S02]  /*0880*/  FSETP.GEU.AND P6, PT, R47, 1.175494350822287508e-38, PT ;  /* 0x008000002f00780b */ /* 0x000fe40003fce000 */
[----:B------:R-:W-:Y:S01]  /*0890*/  FSEL R46, R24, 1, P5 ;  /* 0x3f800000182e7808 */ /* 0x000fe20002800000 */
[----:B------:R-:W0:Y:S01]  /*08a0*/  MUFU.SQRT R49, R21 ;  /* 0x0000001500317308 */ /* 0x000e220000002000 */
[----:B----4-:R-:W-:-:S07]  /*08b0*/  SEL R12, R12, RZ, P2 ;  /* 0x000000ff0c0c7207 */ /* 0x010fce0001000000 */
[----:B------:R-:W-:Y:S01]  /*08c0*/  @P5 FMUL R47, R47, 0.25 ;  /* 0x3e8000002f2f5820 */ /* 0x000fe20000400000 */
[C---:B-1----:R-:W-:Y:S02]  /*08d0*/  FSETP.GT.AND P5, PT, R51.reuse, 8.50705917302346158658e+37, PT ;  /* 0x7e8000003300780b */ /* 0x042fe40003fa4000 */
[----:B------:R-:W-:Y:S01]  /*08e0*/  SEL R33, R22, RZ, P1 ;  /* 0x000000ff16217207 */ /* 0x000fe20000800000 */
[----:B------:R-:W-:Y:S01]  /*08f0*/  FADD R22, R12, 9.9999997473787516356e-06 ;  /* 0x3727c5ac0c167421 */ /* 0x000fe20000000000 */
[----:B------:R-:W-:Y:S01]  /*0900*/  @!P4 FMUL R42, R42, 16777216 ;  /* 0x4b8000002a2ac820 */ /* 0x000fe20000400000 */
[----:B------:R-:W-:Y:S01]  /*0910*/  @!P4 FMUL R32, R32, 16777216 ;  /* 0x4b8000002020c820 */ /* 0x000fe20000400000 */
[----:B------:R-:W-:Y:S01]  /*0920*/  FSETP.GEU.AND P4, PT, R51, 1.175494350822287508e-38, PT ;  /* 0x008000003300780b */ /* 0x000fe20003f8e000 */
[----:B------:R-:W1:Y:S01]  /*0930*/  MUFU.SQRT R12, R22 ;  /* 0x00000016000c7308 */ /* 0x000e620000002000 */
[----:B------:R-:W-:-:S05]  /*0940*/  FSEL R43, R24, 1, P5 ;  /* 0x3f800000182b7808 */ /* 0x000fca0002800000 */
[----:B------:R-:W-:Y:S01]  /*0950*/  @P5 FMUL R51, R51, 0.25 ;  /* 0x3e80000033335820 */ /* 0x000fe20000400000 */
[----:B0-----:R-:W-:Y:S02]  /*0960*/  FSETP.GT.AND P5, PT, R49, 8.50705917302346158658e+37, PT ;  /* 0x7e8000003100780b */ /* 0x001fe40003fa4000 */
[----:B------:R-:W-:Y:S02]  /*0970*/  SEL R13, R13, RZ, P2 ;  /* 0x000000ff0d0d7207 */ /* 0x000fe40001000000 */
[----:B-----5:R-:W-:Y:S02]  /*0980*/  SEL R21, R16, RZ, P0 ;  /* 0x000000ff10157207 */ /* 0x020fe40000000000 */
[----:B--2---:R-:W-:Y:S01]  /*0990*/  SEL R8, R8, RZ, P0 ;  /* 0x000000ff08087207 */ /* 0x004fe20000000000 */
[----:B------:R-:W-:Y:S01]  /*09a0*/  FADD R13, R13, 9.9999997473787516356e-06 ;  /* 0x3727c5ac0d0d7421 */ /* 0x000fe20000000000 */
[----:B------:R-:W-:Y:S01]  /*09b0*/  @!P6 FMUL R47, R47, 16777216 ;  /* 0x4b8000002f2fe820 */ /* 0x000fe20000400000 */
[----:B------:R-:W-:Y:S01]  /*09c0*/  @!P6 FMUL R46, R46, 16777216 ;  /* 0x4b8000002e2ee820 */ /* 0x000fe20000400000 */
[C---:B------:R-:W-:Y:S01]  /*09d0*/  FSETP.GEU.AND P6, PT, R49.reuse, 1.175494350822287508e-38, PT ;  /* 0x008000003100780b */ /* 0x040fe20003fce000 */
[----:B------:R-:W-:Y:S01]  /*09e0*/  FADD R21, R8, -R21 ;  /* 0x8000001508157221 */ /* 0x000fe20000000000 */
[----:B------:R-:W-:Y:S01]  /*09f0*/  FSEL R35, R24, 1, P5 ;  /* 0x3f80000018237808 */ /* 0x000fe20002800000 */
[----:B------:R-:W-:Y:S01]  /*0a00*/  @P5 FMUL R49, R49, 0.25 ;  /* 0x3e80000031315820 */ /* 0x000fe20000400000 */
[----:B------:R-:W0:Y:S01]  /*0a10*/  MUFU.SQRT R8, R13 ;  /* 0x0000000d00087308 */ /* 0x000e220000002000 */
[----:B-1----:R-:W-:-:S02]  /*0a20*/  FSETP.GT.AND P5, PT, R12, 8.50705917302346158658e+37, PT ;  /* 0x7e8000000c00780b */ /* 0x002fc40003fa4000 */
[----:B------:R-:W-:Y:S02]  /*0a30*/  SEL R34, R27, RZ, P1 ;  /* 0x000000ff1b227207 */ /* 0x000fe40000800000 */
[----:B------:R-:W-:Y:S02]  /*0a40*/  SEL R14, R14, RZ, P2 ;  /* 0x000000ff0e0e7207 */ /* 0x000fe40001000000 */
[----:B------:R-:W-:Y:S01]  /*0a50*/  SEL R22, R17, RZ, P0 ;  /* 0x000000ff11167207 */ /* 0x000fe20000000000 */
[----:B------:R-:W-:Y:S01]  /*0a60*/  FADD R34, R34, -R23 ;  /* 0x8000001722227221 */ /* 0x000fe20000000000 */
[----:B------:R-:W-:Y:S01]  /*0a70*/  SEL R9, R9, RZ, P0 ;  /* 0x000000ff09097207 */ /* 0x000fe20000000000 */
[----:B------:R-:W-:Y:S01]  /*0a80*/  FADD R23, R14, 9.9999997473787516356e-06 ;  /* 0x3727c5ac0e177421 */ /* 0x000fe20000000000 */
[----:B------:R-:W-:Y:S01]  /*0a90*/  @!P4 FMUL R51, R51, 16777216 ;  /* 0x4b8000003333c820 */ /* 0x000fe20000400000 */
[----:B------:R-:W-:Y:S01]  /*0aa0*/  @!P4 FMUL R43, R43, 16777216 ;  /* 0x4b8000002b2bc820 */ /* 0x000fe20000400000 */
[----:B------:R-:W-:Y:S01]  /*0ab0*/  FSETP.GEU.AND P4, PT, R12, 1.175494350822287508e-38, PT ;  /* 0x008000000c00780b */ /* 0x000fe20003f8e000 */
[----:B------:R-:W-:Y:S01]  /*0ac0*/  FADD R22, R9, -R22 ;  /* 0x8000001609167221 */ /* 0x000fe20000000000 */
[----:B------:R-:W-:Y:S01]  /*0ad0*/  SEL R25, R18, RZ, P0 ;  /* 0x000000ff12197207 */ /* 0x000fe20000000000 */
[----:B------:R-:W-:Y:S01]  /*0ae0*/  @P5 FMUL R12, R12, 0.25 ;  /* 0x3e8000000c0c5820 */ /* 0x000fe20000400000 */
[----:B------:R-:W-:Y:S01]  /*0af0*/  SEL R10, R10, RZ, P0 ;  /* 0x000000ff0a0a7207 */ /* 0x000fe20000000000 */
[----:B------:R-:W1:Y:S01]  /*0b00*/  MUFU.SQRT R9, R23 ;  /* 0x0000001700097308 */ /* 0x000e620000002000 */
[----:B------:R-:W-:-:S02]  /*0b10*/  FSEL R16, R24, 1, P5 ;  /* 0x3f80000018107808 */ /* 0x000fc40002800000 */
[----:B0-----:R-:W-:Y:S01]  /*0b20*/  FSETP.GT.AND P5, PT, R8, 8.50705917302346158658e+37, PT ;  /* 0x7e8000000800780b */ /* 0x001fe20003fa4000 */
[----:B------:R-:W-:Y:S01]  /*0b30*/  FADD R25, R10, -R25 ;  /* 0x800000190a197221 */ /* 0x000fe20000000000 */
[----:B------:R-:W-:Y:S01]  /*0b40*/  SEL R10, R15, RZ, P2 ;  /* 0x000000ff0f0a7207 */ /* 0x000fe20001000000 */
[----:B------:R-:W-:Y:S01]  /*0b50*/  @!P6 FMUL R49, R49, 16777216 ;  /* 0x4b8000003131e820 */ /* 0x000fe20000400000 */
[----:B------:R-:W-:-:S03]  /*0b60*/  @!P6 FMUL R35, R35, 16777216 ;  /* 0x4b8000002323e820 */ /* 0x000fc60000400000 */
[----:B------:R-:W-:Y:S01]  /*0b70*/  FADD R10, R10, 9.9999997473787516356e-06 ;  /* 0x3727c5ac0a0a7421 */ /* 0x000fe20000000000 */
[----:B------:R-:W-:Y:S02]  /*0b80*/  FSETP.GEU.AND P6, PT, R8, 1.175494350822287508e-38, PT ;  /* 0x008000000800780b */ /* 0x000fe40003fce000 */
[----:B------:R-:W-:Y:S01]  /*0b90*/  FSEL R17, R24, 1, P5 ;  /* 0x3f80000018117808 */ /* 0x000fe20002800000 */
[----:B------:R-:W0:Y:S02]  /*0ba0*/  MUFU.SQRT R13, R10 ;  /* 0x0000000a000d7308 */ /* 0x000e240000002000 */
[----:B------:R-:W-:Y:S01]  /*0bb0*/  @P5 FMUL R8, R8, 0.25 ;  /* 0x3e80000008085820 */ /* 0x000fe20000400000 */
[----:B-1----:R-:W-:Y:S02]  /*0bc0*/  FSETP.GT.AND P5, PT, R9, 8.50705917302346158658e+37, PT ;  /* 0x7e8000000900780b */ /* 0x002fe40003fa4000 */
[----:B------:R-:W-:Y:S01]  /*0bd0*/  SEL R28, R28, RZ, P3 ;  /* 0x000000ff1c1c7207 */ /* 0x000fe20001800000 */
[----:B------:R-:W-:Y:S01]  /*0be0*/  FADD R33, R26, -R33 ;  /* 0x800000211a217221 */ /* 0x000fe20000000000 */
[----:B------:R-:W-:Y:S01]  /*0bf0*/  @!P4 FMUL R12, R12, 16777216 ;  /* 0x4b8000000c0cc820 */ /* 0x000fe20000400000 */
[----:B------:R-:W-:-:S02]  /*0c00*/  SEL R11, R11, RZ, P0 ;  /* 0x000000ff0b0b7207 */ /* 0x000fc40000000000 */
[----:B------:R-:W-:Y:S01]  /*0c10*/  SEL R26, R19, RZ, P0 ;  /* 0x000000ff131a7207 */ /* 0x000fe20000000000 */
[----:B------:R-:W-:Y:S01]  /*0c20*/  FADD R28, R28, 9.9999997473787516356e-06 ;  /* 0x3727c5ac1c1c7421 */ /* 0x000fe20000000000 */
[----:B------:R-:W-:Y:S01]  /*0c30*/  @!P4 FMUL R16, R16, 16777216 ;  /* 0x4b8000001010c820 */ /* 0x000fe20000400000 */
[----:B------:R-:W1:Y:S01]  /*0c40*/  MUFU.RCP R15, R12 ;  /* 0x0000000c000f7308 */ /* 0x000e620000001000 */
[----:B------:R-:W-:Y:S01]  /*0c50*/  FSETP.GEU.AND P4, PT, R9, 1.175494350822287508e-38, PT ;  /* 0x008000000900780b */ /* 0x000fe20003f8e000 */
[----:B------:R-:W-:Y:S01]  /*0c60*/  FADD R26, R11, -R26 ;  /* 0x8000001a0b1a7221 */ /* 0x000fe20000000000 */
[----:B------:R-:W-:Y:S01]  /*0c70*/  @P5 FMUL R9, R9, 0.25 ;  /* 0x3e80000009095820 */ /* 0x000fe20000400000 */
[----:B------:R-:W-:Y:S01]  /*0c80*/  FSEL R14, R24, 1, P5 ;  /* 0x3f800000180e7808 */ /* 0x000fe20002800000 */
[----:B------:R-:W-:Y:S01]  /*0c90*/  @!P6 FMUL R8, R8, 16777216 ;  /* 0x4b8000000808e820 */ /* 0x000fe20000400000 */
[----:B0-----:R-:W-:Y:S02]  /*0ca0*/  FSETP.GT.AND P5, PT, R13, 8.50705917302346158658e+37, PT ;  /* 0x7e8000000d00780b */ /* 0x001fe40003fa4000 */
[----:B------:R-:W0:Y:S01]  /*0cb0*/  MUFU.SQRT R11, R28 ;  /* 0x0000001c000b7308 */ /* 0x000e220000002000 */
[----:B------:R-:W-:Y:S01]  /*0cc0*/  SEL R29, R29, RZ, P3 ;  /* 0x000000ff1d1d7207 */ /* 0x000fe20001800000 */
[----:B------:R-:W-:Y:S01]  /*0cd0*/  @!P6 FMUL R17, R17, 16777216 ;  /* 0x4b8000001111e820 */ /* 0x000fe20000400000 */
[----:B------:R-:W-:-:S03]  /*0ce0*/  FSETP.GEU.AND P6, PT, R13, 1.175494350822287508e-38, PT ;  /* 0x008000000d00780b */ /* 0x000fc60003fce000 */
[----:B------:R-:W-:Y:S02]  /*0cf0*/  FADD R29, R29, 9.9999997473787516356e-06 ;  /* 0x3727c5ac1d1d7421 */ /* 0x000fe40000000000 */
[----:B------:R-:W2:Y:S01]  /*0d00*/  MUFU.RCP R8, R8 ;  /* 0x0000000800087308 */ /* 0x000ea20000001000 */
[----:B-1----:R-:W-:Y:S01]  /*0d10*/  FMUL R15, R15, R16 ;  /* 0x000000100f0f7220 */ /* 0x002fe20000400000 */
[----:B------:R-:W-:Y:S01]  /*0d20*/  FSEL R18, R24, 1, P5 ;  /* 0x3f80000018127808 */ /* 0x000fe20002800000 */
[----:B------:R-:W-:Y:S01]  /*0d30*/  @P5 FMUL R13, R13, 0.25 ;  /* 0x3e8000000d0d5820 */ /* 0x000fe20000400000 */
[----:B0-----:R-:W-:-:S04]  /*0d40*/  FSETP.GT.AND P5, PT, R11, 8.50705917302346158658e+37, PT ;  /* 0x7e8000000b00780b */ /* 0x001fc80003fa4000 */
[----:B------:R-:W0:Y:S01]  /*0d50*/  MUFU.SQRT R16, R29 ;  /* 0x0000001d00107308 */ /* 0x000e220000002000 */
[----:B------:R-:W-:Y:S01]  /*0d60*/  SEL R30, R30, RZ, P3 ;  /* 0x000000ff1e1e7207 */ /* 0x000fe20001800000 */
[----:B------:R-:W-:Y:S01]  /*0d70*/  @!P4 FMUL R9, R9, 16777216 ;  /* 0x4b8000000909c820 */ /* 0x000fe20000400000 */
[----:B------:R-:W-:Y:S01]  /*0d80*/  @!P4 FMUL R14, R14, 16777216 ;  /* 0x4b8000000e0ec820 */ /* 0x000fe20000400000 */
[----:B--2---:R-:W-:Y:S02]  /*0d90*/  FMUL R12, R8, R17 ;  /* 0x00000011080c7220 */ /* 0x004fe40000400000 */
[----:B------:R-:W-:Y:S01]  /*0da0*/  FADD R17, R30, 9.9999997473787516356e-06 ;  /* 0x3727c5ac1e117421 */ /* 0x000fe20000000000 */
[C---:B------:R-:W-:Y:S02]  /*0db0*/  FSETP.GEU.AND P4, PT, R11.reuse, 1.175494350822287508e-38, PT ;  /* 0x008000000b00780b */ /* 0x040fe40003f8e000 */
[----:B------:R-:W-:Y:S01]  /*0dc0*/  FSEL R50, R24, 1, P5 ;  /* 0x3f80000018327808 */ /* 0x000fe20002800000 */
[----:B------:R-:W-:Y:S01]  /*0dd0*/  @P5 FMUL R11, R11, 0.25 ;  /* 0x3e8000000b0b5820 */ /* 0x000fe20000400000 */
[----:B------:R-:W1:Y:S01]  /*0de0*/  MUFU.SQRT R8, R17 ;  /* 0x0000001100087308 */ /* 0x000e620000002000 */
[----:B0-----:R-:W-:-:S07]  /*0df0*/  FSETP.GT.AND P5, PT, R16, 8.50705917302346158658e+37, PT ;  /* 0x7e8000001000780b */ /* 0x001fce0003fa4000 */
[----:B------:R-:W0:Y:S01]  /*0e00*/  MUFU.RCP R9, R9 ;  /* 0x0000000900097308 */ /* 0x000e220000001000 */
[----:B------:R-:W-:Y:S01]  /*0e10*/  @!P6 FMUL R13, R13, 16777216 ;  /* 0x4b8000000d0de820 */ /* 0x000fe20000400000 */
[----:B------:R-:W-:Y:S01]  /*0e20*/  @!P6 FMUL R18, R18, 16777216 ;  /* 0x4b8000001212e820 */ /* 0x000fe20000400000 */
[----:B------:R-:W-:Y:S02]  /*0e30*/  SEL R31, R31, RZ, P3 ;  /* 0x000000ff1f1f7207 */ /* 0x000fe40001800000 */
[C---:B------:R-:W-:Y:S01]  /*0e40*/  FSETP.GEU.AND P6, PT, R16.reuse, 1.175494350822287508e-38, PT ;  /* 0x008000001000780b */ /* 0x040fe20003fce000 */
[----:B------:R-:W-:Y:S01]  /*0e50*/  @P5 FMUL R16, R16, 0.25 ;  /* 0x3e80000010105820 */ /* 0x000fe20000400000 */
[----:B------:R-:W-:Y:S02]  /*0e60*/  FSEL R10, R24, 1, P5 ;  /* 0x3f800000180a7808 */ /* 0x000fe40002800000 */
[----:B-1----:R-:W-:Y:S01]  /*0e70*/  FSETP.GT.AND P5, PT, R8, 8.50705917302346158658e+37, PT ;  /* 0x7e8000000800780b */ /* 0x002fe20003fa4000 */
[----:B------:R-:W-:Y:S01]  /*0e80*/  FADD R31, R31, 9.9999997473787516356e-06 ;  /* 0x3727c5ac1f1f7421 */ /* 0x000fe20000000000 */
[----:B------:R-:W-:Y:S01]  /*0e90*/  @!P4 FMUL R11, R11, 16777216 ;  /* 0x4b8000000b0bc820 */ /* 0x000fe20000400000 */
[----:B------:R-:W-:Y:S01]  /*0ea0*/  @!P4 FMUL R50, R50, 16777216 ;  /* 0x4b8000003232c820 */ /* 0x000fe20000400000 */
[----:B------:R-:W-:Y:S01]  /*0eb0*/  FSETP.GEU.AND P4, PT, R8, 1.175494350822287508e-38, PT ;  /* 0x008000000800780b */ /* 0x000fe20003f8e000 */
[----:B0-----:R-:W-:-:S02]  /*0ec0*/  FMUL R28, R9, R14 ;  /* 0x0000000e091c7220 */ /* 0x001fc40000400000 */
[----:B------:R-:W0:Y:S02]  /*0ed0*/  MUFU.SQRT R9, R31 ;  /* 0x0000001f00097308 */ /* 0x000e240000002000 */
[----:B------:R-:W-:-:S04]  /*0ee0*/  @!P6 FMUL R16, R16, 16777216 ;  /* 0x4b8000001010e820 */ /* 0x000fc80000400000 */
[----:B------:R-:W-:Y:S01]  /*0ef0*/  @P5 FMUL R8, R8, 0.25 ;  /* 0x3e80000008085820 */ /* 0x000fe20000400000 */
[----:B------:R-:W-:-:S03]  /*0f00*/  FSEL R30, R24, 1, P5 ;  /* 0x3f800000181e7808 */ /* 0x000fc60002800000 */
[----:B------:R-:W-:Y:S01]  /*0f10*/  @!P4 FMUL R8, R8, 16777216 ;  /* 0x4b8000000808c820 */ /* 0x000fe20000400000 */
[----:B------:R-:W1:Y:S01]  /*0f20*/  MUFU.RCP R29, R13 ;  /* 0x0000000d001d7308 */ /* 0x000e620000001000 */
[----:B------:R-:W-:Y:S01]  /*0f30*/  FMUL R23, R12, R41 ;  /* 0x000000290c177220 */ /* 0x000fe20000400000 */
[----:B0-----:R-:W-:Y:S01]  /*0f40*/  FSETP.GT.AND P5, PT, R9, 8.50705917302346158658e+37, PT ;  /* 0x7e8000000900780b */ /* 0x001fe20003fa4000 */
[----:B------:R-:W-:-:S05]  /*0f50*/  @!P6 FMUL R10, R10, 16777216 ;  /* 0x4b8000000a0ae820 */ /* 0x000fca0000400000 */
[----:B------:R-:W-:Y:S01]  /*0f60*/  MUFU.RCP R17, R16 ;  /* 0x0000001000117308 */ /* 0x000fe20000001000 */
[----:B------:R-:W-:-:S07]  /*0f70*/  FSETP.GEU.AND P6, PT, R9, 1.175494350822287508e-38, PT ;  /* 0x008000000900780b */ /* 0x000fce0003fce000 */
[----:B------:R-:W0:Y:S08]  /*0f80*/  MUFU.RCP R13, R8 ;  /* 0x00000008000d7308 */ /* 0x000e300000001000 */
[----:B------:R-:W2:Y:S08]  /*0f90*/  MUFU.RCP R12, R51 ;  /* 0x00000033000c7308 */ /* 0x000eb00000001000 */
[----:B------:R-:W3:Y:S01]  /*0fa0*/  MUFU.RCP R14, R49 ;  /* 0x00000031000e7308 */ /* 0x000ee20000001000 */
[----:B------:R-:W-:Y:S01]  /*0fb0*/  @!P4 FMUL R30, R30, 16777216 ;  /* 0x4b8000001e1ec820 */ /* 0x000fe20000400000 */
[----:B------:R-:W-:Y:S01]  /*0fc0*/  @P5 FMUL R9, R9, 0.25 ;  /* 0x3e80000009095820 */ /* 0x000fe20000400000 */
[----:B-1----:R-:W-:Y:S01]  /*0fd0*/  FMUL R29, R29, R18 ;  /* 0x000000121d1d7220 */ /* 0x002fe20000400000 */
[----:B------:R-:W-:Y:S01]  /*0fe0*/  FMUL R38, R15, R38 ;  /* 0x000000260f267220 */ /* 0x000fe20000400000 */
[----:B0-----:R-:W-:Y:S01]  /*0ff0*/  FMUL R30, R13, R30 ;  /* 0x0000001e0d1e7220 */ /* 0x001fe20000400000 */
[----:B--2---:R-:W-:-:S02]  /*1000*/  FMUL R18, R12, R43 ;  /* 0x0000002b0c127220 */ /* 0x004fc40000400000 */
[----:B------:R0:W-:Y:S01]  /*1010*/  MUFU.RCP R19, R47 ;  /* 0x0000002f00137308 */ /* 0x0001e20000001000 */
[----:B------:R-:W-:Y:S01]  /*1020*/  CS2R R12, SRZ ;  /* 0x00000000000c7805 */ /* 0x000fe2000001ff00 */
[----:B------:R-:W-:Y:S01]  /*1030*/  @!P6 FMUL R9, R9, 16777216 ;  /* 0x4b8000000909e820 */ /* 0x000fe20000400000 */
[----:B---3--:R-:W-:Y:S01]  /*1040*/  FMUL R41, R14, R35 ;  /* 0x000000230e297220 */ /* 0x008fe20000400000 */
[----:B------:R-:W-:Y:S01]  /*1050*/  CS2R R14, SRZ ;  /* 0x00000000000e7805 */ /* 0x000fe2000001ff00 */
[----:B0-----:R-:W-:Y:S01]  /*1060*/  FMUL R47, R17, R10 ;  /* 0x0000000a112f7220 */ /* 0x001fe20000400000 */
[----:B------:R-:W-:-:S04]  /*1070*/  IMAD.WIDE R16, R0, 0x4, R44 ;  /* 0x0000000400107825 */ /* 0x000fc800078e022c */
[----:B------:R-:W-:Y:S01]  /*1080*/  IMAD.WIDE R44, R0, 0x4, R52 ;  /* 0x00000004002c7825 */ /* 0x000fe200078e0234 */
[----:B------:R-:W0:Y:S04]  /*1090*/  MUFU.RCP R11, R11 ;  /* 0x0000000b000b7308 */ /* 0x000e280000001000 */
[----:B------:R1:W2:Y:S04]  /*10a0*/  @P3 LDG.E.EL.128 R12, desc[UR4][R44.64] ;  /* 0x000000042c0c3981 */ /* 0x0002a8000c2e1d00 */
[----:B------:R-:W3:Y:S01]  /*10b0*/  MUFU.RCP R9, R9 ;  /* 0x0000000900097308 */ /* 0x000ee20000001000 */
[----:B-1----:R-:W1:Y:S01]  /*10c0*/  LDC.64 R44, c[0x0][0x230] ;  /* 0x00008c00ff2c7b82 */ /* 0x002e620000000a00 */
[----:B------:R-:W-:Y:S01]  /*10d0*/  FSEL R48, R24, 1, P5 ;  /* 0x3f80000018307808 */ /* 0x000fe20002800000 */
[----:B0-----:R-:W-:-:S04]  /*10e0*/  FMUL R50, R11, R50 ;  /* 0x000000320b327220 */ /* 0x001fc80000400000 */
[----:B------:R-:W-:Y:S01]  /*10f0*/  @!P6 FMUL R48, R48, 16777216 ;  /* 0x4b8000003030e820 */ /* 0x000fe20000400000 */
[----:B------:R-:W-:-:S03]  /*1100*/  CS2R R10, SRZ ;  /* 0x00000000000a7805 */ /* 0x000fc6000001ff00 */
[----:B---3--:R-:W-:Y:S01]  /*1110*/  FMUL R48, R9, R48 ;  /* 0x0000003009307220 */ /* 0x008fe20000400000 */
[----:B------:R-:W-:Y:S01]  /*1120*/  CS2R R8, SRZ ;  /* 0x0000000000087805 */ /* 0x000fe2000001ff00 */
[----:B------:R-:W-:Y:S01]  /*1130*/  FMUL R19, R19, R46 ;  /* 0x0000002e13137220 */ /* 0x000fe20000400000 */
[----:B------:R-:W-:Y:S01]  /*1140*/  FMUL R28, R28, R39 ;  /* 0x000000271c1c7220 */ /* 0x000fe20000400000 */
[----:B------:R-:W-:Y:S01]  /*1150*/  FMUL R39, R18, R33 ;  /* 0x0000002112277220 */ /* 0x000fe20000400000 */
[----:B------:R-:W-:Y:S01]  /*1160*/  FMUL R41, R41, R34 ;  /* 0x0000002229297220 */ /* 0x000fe20000400000 */
[----:B------:R-:W-:Y:S01]  /*1170*/  FMUL R40, R19, R40 ;  /* 0x0000002813287220 */ /* 0x000fe20000400000 */
[----:B------:R0:W3:Y:S01]  /*1180*/  @P0 LDG.E.EL.128 R8, desc[UR4][R16.64+-0x300] ;  /* 0xfffd000410080981 */ /* 0x0000e2000c2e1d00 */
[----:B------:R-:W-:Y:S01]  /*1190*/  CS2R R18, SRZ ;  /* 0x0000000000127805 */ /* 0x000fe2000001ff00 */
[----:B-1----:R-:W-:Y:S01]  /*11a0*/  IMAD.WIDE R34, R0, 0x4, R44 ;  /* 0x0000000400227825 */ /* 0x002fe200078e022c */
[----:B0-----:R-:W-:-:S06]  /*11b0*/  CS2R R16, SRZ ;  /* 0x0000000000107805 */ /* 0x001fcc000001ff00 */
[----:B------:R-:W4:Y:S01]  /*11c0*/  @P3 LDG.E.EL.128 R16, desc[UR4][R34.64] ;  /* 0x0000000422103981 */ /* 0x000f22000c2e1d00 */
[----:B------:R-:W0:Y:S01]  /*11d0*/  MUFU.RCP R31, R42 ;  /* 0x0000002a001f7308 */ /* 0x000e220000001000 */
[----:B------:R-:W-:Y:S01]  /*11e0*/  FMUL R29, R29, R6 ;  /* 0x000000061d1d7220 */ /* 0x000fe20000400000 */
[----:B------:R-:W-:Y:S01]  /*11f0*/  FMUL R6, R30, R7 ;  /* 0x000000071e067220 */ /* 0x000fe20000400000 */
[----:B------:R-:W-:Y:S01]  /*1200*/  FMUL R5, R48, R5 ;  /* 0x0000000530057220 */ /* 0x000fe20000400000 */
[----:B------:R-:W-:-:S04]  /*1210*/  IMAD.WIDE R48, R4, 0x4, R52 ;  /* 0x0000000404307825 */ /* 0x000fc800078e0234 */
[----:B0-----:R-:W-:Y:S01]  /*1220*/  FMUL R31, R31, R32 ;  /* 0x000000201f1f7220 */ /* 0x001fe20000400000 */
[----:B------:R-:W-:Y:S01]  /*1230*/  IMAD.WIDE R52, R4, 0x4, R44 ;  /* 0x0000000404347825 */ /* 0x000fe200078e022c */
[----:B--2---:R-:W-:Y:S02]  /*1240*/  SEL R14, R14, RZ, P3 ;  /* 0x000000ff0e0e7207 */ /* 0x004fe40001800000 */
[----:B------:R-:W-:Y:S02]  /*1250*/  SEL R15, R15, RZ, P3 ;  /* 0x000000ff0f0f7207 */ /* 0x000fe40001800000 */
[----:B------:R-:W-:Y:S01]  /*1260*/  P2R R27, PR, RZ, 0x2 ;  /* 0x00000002ff1b7803 */ /* 0x000fe20000000000 */
[----:B------:R-:W-:Y:S01]  /*1270*/  FMUL R37, R50, R37 ;  /* 0x0000002532257220 */ /* 0x000fe20000400000 */
[----:B------:R-:W-:Y:S01]  /*1280*/  SEL R42, R12, RZ, P3 ;  /* 0x000000ff0c2a7207 */ /* 0x000fe20001800000 */
[----:B------:R-:W0:Y:S01]  /*1290*/  LDC.64 R44, c[0x0][0x250] ;  /* 0x00009400ff2c7b82 */ /* 0x000e220000000a00 */
[----:B------:R-:W-:-:S07]  /*12a0*/  SEL R32, R13, RZ, P3 ;  /* 0x000000ff0d207207 */ /* 0x000fce0001800000 */
[----:B------:R-:W1:Y:S01]  /*12b0*/  LDC.64 R50, c[0x0][0x258] ;  /* 0x00009600ff327b82 */ /* 0x000e620000000a00 */
[----:B---3--:R-:W-:Y:S02]  /*12c0*/  SEL R8, R8, RZ, P0 ;  /* 0x000000ff08087207 */ /* 0x008fe40000000000 */
[----:B------:R-:W-:Y:S02]  /*12d0*/  SEL R9, R9, RZ, P0 ;  /* 0x000000ff09097207 */ /* 0x000fe40000000000 */
[----:B------:R-:W-:Y:S02]  /*12e0*/  SEL R10, R10, RZ, P0 ;  /* 0x000000ff0a0a7207 */ /* 0x000fe40000000000 */
[----:B------:R-:W-:Y:S01]  /*12f0*/  SEL R11, R11, RZ, P0 ;  /* 0x000000ff0b0b7207 */ /* 0x000fe20000000000 */
[----:B------:R-:W-:Y:S01]  /*1300*/  FADD R8, R8, 9.9999997473787516356e-06 ;  /* 0x3727c5ac08087421 */ /* 0x000fe20000000000 */
[----:B------:R-:W-:Y:S01]  /*1310*/  FADD R9, R9, 9.9999997473787516356e-06 ;  /* 0x3727c5ac09097421 */ /* 0x000fe20000000000 */
[----:B------:R-:W-:-:S02]  /*1320*/  FADD R10, R10, 9.9999997473787516356e-06 ;  /* 0x3727c5ac0a0a7421 */ /* 0x000fc40000000000 */
[----:B------:R-:W-:Y:S01]  /*1330*/  FADD R11, R11, 9.9999997473787516356e-06 ;  /* 0x3727c5ac0b0b7421 */ /* 0x000fe20000000000 */
[----:B----4-:R-:W-:Y:S02]  /*1340*/  SEL R13, R18, RZ, P3 ;  /* 0x000000ff120d7207 */ /* 0x010fe40001800000 */
[----:B------:R-:W-:Y:S01]  /*1350*/  SEL R12, R19, RZ, P3 ;  /* 0x000000ff130c7207 */ /* 0x000fe20001800000 */
[----:B------:R-:W-:Y:S01]  /*1360*/  MUFU.SQRT R33, R9 ;  /* 0x0000000900217308 */ /* 0x000fe20000002000 */
[----:B------:R-:W-:Y:S01]  /*1370*/  SEL R43, R16, RZ, P3 ;  /* 0x000000ff102b7207 */ /* 0x000fe20001800000 */
[----:B------:R-:W-:Y:S02]  /*1380*/  FFMA R6, R14, R6, R13 ;  /* 0x000000060e067223 */ /* 0x000fe4000000000d */
[----:B------:R-:W-:Y:S01]  /*1390*/  FFMA R5, R15, R5, R12 ;  /* 0x000000050f057223 */ /* 0x000fe2000000000c */
[----:B------:R-:W-:Y:S02]  /*13a0*/  CS2R R12, SRZ ;  /* 0x00000000000c7805 */ /* 0x000fe4000001ff00 */
[----:B------:R-:W-:Y:S01]  /*13b0*/  CS2R R14, SRZ ;  /* 0x00000000000e7805 */ /* 0x000fe2000001ff00 */
[----:B------:R2:W3:Y:S05]  /*13c0*/  MUFU.SQRT R16, R8 ;  /* 0x0000000800107308 */ /* 0x0004ea0000002000 */
[----:B------:R4:W5:Y:S03]  /*13d0*/  @P2 LDG.E.EL.128 R12, desc[UR4][R48.64] ;  /* 0x00000004300c2981 */ /* 0x000966000c2e1d00 */
[----:B------:R-:W0:Y:S01]  /*13e0*/  MUFU.SQRT R35, R10 ;  /* 0x0000000a00237308 */ /* 0x000e220000002000 */
[----:B--2---:R-:W-:-:S07]  /*13f0*/  CS2R R8, SRZ ;  /* 0x0000000000087805 */ /* 0x004fce000001ff00 */
[----:B------:R2:W0:Y:S02]  /*1400*/  MUFU.SQRT R46, R11 ;  /* 0x0000000b002e7308 */ /* 0x0004240000002000 */
[----:B--2---:R-:W-:-:S06]  /*1410*/  CS2R R10, SRZ ;  /* 0x00000000000a7805 */ /* 0x004fcc000001ff00 */
[----:B------:R-:W2:Y:S01]  /*1420*/  @P2 LDG.E.EL.128 R8, desc[UR4][R52.64] ;  /* 0x0000000434082981 */ /* 0x000ea2000c2e1d00 */
[----:B------:R-:W-:Y:S02]  /*1430*/  SEL R17, R17, RZ, P3 ;  /* 0x000000ff11117207 */ /* 0x000fe40001800000 */
[C---:B---3--:R-:W-:Y:S02]  /*1440*/  FSETP.GT.AND P3, PT, R16.reuse, 8.50705917302346158658e+37, PT ;  /* 0x7e8000001000780b */ /* 0x048fe40003f64000 */
[----:B------:R-:W-:Y:S02]  /*1450*/  FSETP.GEU.AND P5, PT, R16, 1.175494350822287508e-38, PT ;  /* 0x008000001000780b */ /* 0x000fe40003fae000 */
[----:B------:R-:W-:Y:S02]  /*1460*/  FSEL R18, R24, 1, P3 ;  /* 0x3f80000018127808 */ /* 0x000fe40001800000 */
[----:B0-----:R-:W-:-:S07]  /*1470*/  FSETP.GT.AND P6, PT, R35, 8.50705917302346158658e+37, PT ;  /* 0x7e8000002300780b */ /* 0x001fce0003fc4000 */
[----:B------:R-:W-:Y:S01]  /*1480*/  @P3 FMUL R16, R16, 0.25 ;  /* 0x3e80000010103820 */ /* 0x000fe20000400000 */
[C---:B------:R-:W-:Y:S02]  /*1490*/  FSETP.GT.AND P3, PT, R33.reuse, 8.50705917302346158658e+37, PT ;  /* 0x7e8000002100780b */ /* 0x040fe40003f64000 */
[----:B------:R-:W-:Y:S02]  /*14a0*/  FSETP.GEU.AND P4, PT, R33, 1.175494350822287508e-38, PT ;  /* 0x008000002100780b */ /* 0x000fe40003f8e000 */
[----:B------:R-:W-:Y:S01]  /*14b0*/  FSEL R19, R24, 1, P3 ;  /* 0x3f80000018137808 */ /* 0x000fe20001800000 */
[----:B------:R-:W-:Y:S01]  /*14c0*/  @!P5 FMUL R16, R16, 16777216 ;  /* 0x4b8000001010d820 */ /* 0x000fe20000400000 */
[----:B------:R-:W-:-:S07]  /*14d0*/  FSETP.GT.AND P1, PT, R46, 8.50705917302346158658e+37, PT ;  /* 0x7e8000002e00780b */ /* 0x000fce0003f24000 */
[----:B------:R-:W-:Y:S01]  /*14e0*/  @P3 FMUL R33, R33, 0.25 ;  /* 0x3e80000021213820 */ /* 0x000fe20000400000 */
[C---:B------:R-:W-:Y:S01]  /*14f0*/  FSETP.GEU.AND P3, PT, R35.reuse, 1.175494350822287508e-38, PT ;  /* 0x008000002300780b */ /* 0x040fe20003f6e000 */
[----:B------:R-:W-:Y:S01]  /*1500*/  @P6 FMUL R35, R35, 0.25 ;  /* 0x3e80000023236820 */ /* 0x000fe20000400000 */
[----:B------:R-:W-:Y:S01]  /*1510*/  FSEL R34, R24, 1, P6 ;  /* 0x3f80000018227808 */ /* 0x000fe20003000000 */
[----:B------:R-:W4:Y:S01]  /*1520*/  MUFU.RCP R7, R16 ;  /* 0x0000001000077308 */ /* 0x000f220000001000 */
[C---:B------:R-:W-:Y:S01]  /*1530*/  FSETP.GEU.AND P6, PT, R46.reuse, 1.175494350822287508e-38, PT ;  /* 0x008000002e00780b */ /* 0x040fe20003fce000 */
[----:B------:R-:W-:Y:S01]  /*1540*/  @!P4 FMUL R33, R33, 16777216 ;  /* 0x4b8000002121c820 */ /* 0x000fe20000400000 */
[----:B------:R-:W-:Y:S01]  /*1550*/  @P1 FMUL R46, R46, 0.25 ;  /* 0x3e8000002e2e1820 */ /* 0x000fe20000400000 */
[----:B------:R-:W-:-:S06]  /*1560*/  @!P5 FMUL R18, R18, 16777216 ;  /* 0x4b8000001212d820 */ /* 0x000fcc0000400000 */
[----:B------:R-:W-:Y:S01]  /*1570*/  @!P3 FMUL R35, R35, 16777216 ;  /* 0x4b8000002323b820 */ /* 0x000fe20000400000 */
[----:B------:R1:W-:Y:S03]  /*1580*/  MUFU.RCP R30, R33 ;  /* 0x00000021001e7308 */ /* 0x0003e60000001000 */
[----:B------:R-:W-:Y:S01]  /*1590*/  @!P6 FMUL R46, R46, 16777216 ;  /* 0x4b8000002e2ee820 */ /* 0x000fe20000400000 */
[----:B----4-:R-:W-:-:S04]  /*15a0*/  FMUL R48, R7, R18 ;  /* 0x0000001207307220 */ /* 0x010fc80000400000 */
[----:B------:R-:W-:Y:S01]  /*15b0*/  MUFU.RCP R35, R35 ;  /* 0x0000002300237308 */ /* 0x000fe20000001000 */
[----:B------:R-:W-:Y:S01]  /*15c0*/  FMUL R36, R47, R36 ;  /* 0x000000242f247220 */ /* 0x000fe20000400000 */
[----:B------:R-:W-:Y:S02]  /*15d0*/  FSEL R24, R24, 1, P1 ;  /* 0x3f80000018187808 */ /* 0x000fe40000800000 */
[----:B------:R-:W-:-:S04]  /*15e0*/  ISETP.NE.AND P1, PT, R27, RZ, PT ;  /* 0x000000ff1b00720c */ /* 0x000fc80003f25270 */
[----:B------:R-:W0:Y:S01]  /*15f0*/  MUFU.RCP R7, R46 ;  /* 0x0000002e00077308 */ /* 0x000e220000001000 */
[----:B------:R-:W-:Y:S01]  /*1600*/  FFMA R36, R32, R36, R17 ;  /* 0x0000002420247223 */ /* 0x000fe20000000011 */
[----:B------:R-:W-:Y:S01]  /*1610*/  @!P4 FMUL R19, R19, 16777216 ;  /* 0x4b8000001313c820 */ /* 0x000fe20000400000 */
[----:B------:R-:W-:Y:S01]  /*1620*/  @!P3 FMUL R34, R34, 16777216 ;  /* 0x4b8000002222b820 */ /* 0x000fe20000400000 */
[----:B------:R-:W-:Y:S01]  /*1630*/  FMUL R20, R31, R20 ;  /* 0x000000141f147220 */ /* 0x000fe20000400000 */
[----:B------:R-:W-:Y:S01]  /*1640*/  @!P6 FMUL R24, R24, 16777216 ;  /* 0x4b8000001818e820 */ /* 0x000fe20000400000 */
[----:B-1----:R-:W-:-:S04]  /*1650*/  IMAD.WIDE R32, R4, 0x4, R50 ;  /* 0x0000000404207825 */ /* 0x002fc800078e0232 */
[----:B0-----:R-:W-:Y:S01]  /*1660*/  FMUL R7, R7, R24 ;  /* 0x0000001807077220 */ /* 0x001fe20000400000 */
[----:B------:R-:W-:-:S04]  /*1670*/  IMAD.WIDE R50, R0, 0x4, R50 ;  /* 0x0000000400327825 */ /* 0x000fc800078e0232 */
[----:B------:R-:W-:Y:S01]  /*1680*/  FMUL R7, R7, R26 ;  /* 0x0000001a07077220 */ /* 0x000fe20000400000 */
[----:B------:R-:W-:Y:S02]  /*1690*/  CS2R R26, SRZ ;  /* 0x00000000001a7805 */ /* 0x000fe4000001ff00 */
[----:B-----5:R-:W-:Y:S02]  /*16a0*/  SEL R17, R14, RZ, P2 ;  /* 0x000000ff0e117207 */ /* 0x020fe40001000000 */
[----:B------:R-:W-:Y:S01]  /*16b0*/  SEL R18, R15, RZ, P2 ;  /* 0x000000ff0f127207 */ /* 0x000fe20001000000 */
[----:B------:R-:W-:Y:S01]  /*16c0*/  FMUL R15, R30, R19 ;  /* 0x000000131e0f7220 */ /* 0x000fe20000400000 */
[----:B------:R-:W-:Y:S01]  /*16d0*/  FMUL R14, R35, R34 ;  /* 0x00000022230e7220 */ /* 0x000fe20000400000 */
[----:B------:R-:W-:Y:S01]  /*16e0*/  CS2R R30, SRZ ;  /* 0x00000000001e7805 */ /* 0x000fe2000001ff00 */
[----:B------:R-:W-:-:S04]  /*16f0*/  IMAD.WIDE R34, R4, 0x4, R44 ;  /* 0x0000000404227825 */ /* 0x000fc800078e022c */
[----:B------:R-:W-:Y:S01]  /*1700*/  FMUL R14, R14, R25 ;  /* 0x000000190e0e7220 */ /* 0x000fe20000400000 */
[----:B------:R-:W-:Y:S01]  /*1710*/  CS2R R24, SRZ ;  /* 0x0000000000187805 */ /* 0x000fe2000001ff00 */
[----:B------:R-:W-:-:S05]  /*1720*/  IMAD.WIDE R44, R0, 0x4, R44 ;  /* 0x00000004002c7825 */ /* 0x000fca00078e022c */
[----:B------:R-:W3:Y:S01]  /*1730*/  @P0 LDG.E.EL.128 R24, desc[UR4][R44.64+-0x300] ;  /* 0xfffd00042c180981 */ /* 0x000ee2000c2e1d00 */
[----:B--2---:R-:W-:Y:S02]  /*1740*/  SEL R11, R11, RZ, P2 ;  /* 0x000000ff0b0b7207 */ /* 0x004fe40001000000 */
[----:B------:R-:W-:-:S03]  /*1750*/  SEL R10, R10, RZ, P2 ;  /* 0x000000ff0a0a7207 */ /* 0x000fc60001000000 */
[----:B------:R-:W-:Y:S01]  /*1760*/  FFMA R11, R18, R29, R11 ;  /* 0x0000001d120b7223 */ /* 0x000fe2000000000b */
[----:B------:R-:W-:Y:S01]  /*1770*/  CS2R R18, SRZ ;  /* 0x0000000000127805 */ /* 0x000fe2000001ff00 */
[----:B------:R-:W-:Y:S01]  /*1780*/  FFMA R10, R17, R28, R10 ;  /* 0x0000001c110a7223 */ /* 0x000fe2000000000a */
[----:B------:R-:W-:Y:S02]  /*1790*/  CS2R R16, SRZ ;  /* 0x0000000000107805 */ /* 0x000fe4000001ff00 */
[----:B------:R-:W-:-:S04]  /*17a0*/  CS2R R28, SRZ ;  /* 0x00000000001c7805 */ /* 0x000fc8000001ff00 */
[----:B------:R0:W2:Y:S04]  /*17b0*/  @P1 LDG.E.EL.128 R16, desc[UR4][R34.64+-0x300] ;  /* 0xfffd000422101981 */ /* 0x0000a8000c2e1d00 */
[----:B------:R1:W4:Y:S01]  /*17c0*/  @P1 LDG.E.EL.128 R28, desc[UR4][R32.64+-0x300] ;  /* 0xfffd0004201c1981 */ /* 0x000322000c2e1d00 */
[----:B0-----:R-:W-:Y:S02]  /*17d0*/  CS2R R34, SRZ ;  /* 0x0000000000227805 */ /* 0x001fe4000001ff00 */
[----:B-1----:R-:W-:-:S06]  /*17e0*/  CS2R R32, SRZ ;  /* 0x0000000000207805 */ /* 0x002fcc000001ff00 */
[----:B------:R-:W5:Y:S01]  /*17f0*/  @P0 LDG.E.EL.128 R32, desc[UR4][R50.64+-0x300] ;  /* 0xfffd000432200981 */ /* 0x000f62000c2e1d00 */
[----:B------:R-:W-:Y:S02]  /*1800*/  SEL R47, R12, RZ, P2 ;  /* 0x000000ff0c2f7207 */ /* 0x000fe40001000000 */
[----:B------:R-:W-:Y:S02]  /*1810*/  SEL R12, R13, RZ, P2 ;  /* 0x000000ff0d0c7207 */ /* 0x000fe40001000000 */
[----:B------:R-:W-:Y:S02]  /*1820*/  SEL R9, R9, RZ, P2 ;  /* 0x000000ff09097207 */ /* 0x000fe40001000000 */
[----:B------:R-:W-:-:S03]  /*1830*/  SEL R8, R8, RZ, P2 ;  /* 0x000000ff08087207 */ /* 0x000fc60001000000 */
[----:B------:R-:W-:Y:S01]  /*1840*/  FFMA R23, R12, R23, R9 ;  /* 0x000000170c177223 */ /* 0x000fe20000000009 */
[----:B------:R-:W-:Y:S01]  /*1850*/  ISETP.GE.AND P5, PT, R4, 0xc0, PT ;  /* 0x000000c00400780c */ /* 0x000fe20003fa6270 */
[----:B------:R-:W-:-:S03]  /*1860*/  FFMA R38, R47, R38, R8 ;  /* 0x000000262f267223 */ /* 0x000fc60000000008 */
[----:B------:R-:W-:Y:S01]  /*1870*/  FSETP.GEU.AND P2, PT, R23, RZ, PT ;  /* 0x000000ff1700720b */ /* 0x000fe20003f4e000 */
[----:B------:R-:W-:Y:S01]  /*1880*/  FFMA R37, R42, R37, R43 ;  /* 0x000000252a257223 */ /* 0x000fe2000000002b */
[----:B------:R-:W-:Y:S01]  /*1890*/  FMUL R15, R15, R22 ;  /* 0x000000160f0f7220 */ /* 0x000fe20000400000 */
[----:B------:R-:W-:Y:S01]  /*18a0*/  FMUL R21, R48, R21 ;  /* 0x0000001530157220 */ /* 0x000fe20000400000 */
[----:B------:R-:W-:Y:S02]  /*18b0*/  ISETP.GE.AND P6, PT, R0, 0xc0, PT ;  /* 0x000000c00000780c */ /* 0x000fe40003fc6270 */
[----:B------:R-:W-:Y:S02]  /*18c0*/  FSETP.GEU.AND P4, PT, R36, RZ, PT ;  /* 0x000000ff2400720b */ /* 0x000fe40003f8e000 */
[----:B------:R-:W-:Y:S02]  /*18d0*/  FSETP.GEU.AND P3, PT, R6, RZ, PT ;  /* 0x000000ff0600720b */ /* 0x000fe40003f6e000 */
[----:B---3--:R-:W-:-:S02]  /*18e0*/  SEL R25, R25, RZ, P0 ;  /* 0x000000ff19197207 */ /* 0x008fc40000000000 */
[----:B------:R-:W-:Y:S02]  /*18f0*/  SEL R26, R26, RZ, P0 ;  /* 0x000000ff1a1a7207 */ /* 0x000fe40000000000 */
[----:B------:R-:W-:Y:S02]  /*1900*/  SEL R27, R27, RZ, P0 ;  /* 0x000000ff1b1b7207 */ /* 0x000fe40000000000 */
[----:B--2---:R-:W-:Y:S02]  /*1910*/  SEL R9, R16, RZ, P1 ;  /* 0x000000ff10097207 */ /* 0x004fe40000800000 */
[----:B----4-:R-:W-:Y:S02]  /*1920*/  SEL R28, R28, RZ, P1 ;  /* 0x000000ff1c1c7207 */ /* 0x010fe40000800000 */
[----:B------:R-:W-:Y:S02]  /*1930*/  SEL R17, R17, RZ, P1 ;  /* 0x000000ff11117207 */ /* 0x000fe40000800000 */
[----:B------:R-:W-:-:S02]  /*1940*/  SEL R18, R18, RZ, P1 ;  /* 0x000000ff12127207 */ /* 0x000fc40000800000 */
[----:B------:R-:W-:Y:S02]  /*1950*/  SEL R8, R29, RZ, P1 ;  /* 0x000000ff1d087207 */ /* 0x000fe40000800000 */
[----:B------:R-:W-:Y:S02]  /*1960*/  SEL R13, R30, RZ, P1 ;  /* 0x000000ff1e0d7207 */ /* 0x000fe40000800000 */
[----:B------:R-:W-:Y:S01]  /*1970*/  SEL R16, R19, RZ, P1 ;  /* 0x000000ff13107207 */ /* 0x000fe20000800000 */
[----:B------:R-:W-:Y:S01]  /*1980*/  FFMA R19, R9, R20, R28 ;  /* 0x0000001409137223 */ /* 0x000fe2000000001c */
[----:B------:R-:W-:Y:S01]  /*1990*/  SEL R31, R31, RZ, P1 ;  /* 0x000000ff1f1f7207 */ /* 0x000fe20000800000 */
[----:B------:R-:W-:Y:S01]  /*19a0*/  FFMA R40, R17, R40, R8 ;  /* 0x0000002811287223 */ /* 0x000fe20000000008 */
[----:B------:R-:W-:Y:S01]  /*19b0*/  FFMA R39, R18, R39, R13 ;  /* 0x0000002712277223 */ /* 0x000fe2000000000d */
[----:B------:R-:W-:Y:S01]  /*19c0*/  SEL R29, R24, RZ, P0 ;  /* 0x000000ff181d7207 */ /* 0x000fe20000000000 */
[----:B------:R-:W0:Y:S01]  /*19d0*/  LDC.64 R12, c[0x0][0x260] ;  /* 0x00009800ff0c7b82 */ /* 0x000e220000000a00 */
[----:B-----5:R-:W-:-:S02]  /*19e0*/  SEL R32, R32, RZ, P0 ;  /* 0x000000ff20207207 */ /* 0x020fc40000000000 */
[----:B------:R-:W-:Y:S02]  /*19f0*/  SEL R18, R33, RZ, P0 ;  /* 0x000000ff21127207 */ /* 0x000fe40000000000 */
[----:B------:R-:W-:Y:S02]  /*1a00*/  SEL R17, R34, RZ, P0 ;  /* 0x000000ff22117207 */ /* 0x000fe40000000000 */
[C---:B------:R-:W-:Y:S02]  /*1a10*/  FSETP.GEU.AND P1, PT, R38.reuse, RZ, PT ;  /* 0x000000ff2600720b */ /* 0x040fe40003f2e000 */
[----:B------:R-:W-:Y:S02]  /*1a20*/  SEL R20, R35, RZ, P0 ;  /* 0x000000ff23147207 */ /* 0x000fe40000000000 */
[C---:B------:R-:W-:Y:S02]  /*1a30*/  FSETP.GEU.AND P0, PT, R19.reuse, RZ, PT ;  /* 0x000000ff1300720b */ /* 0x040fe40003f0e000 */
[----:B------:R-:W-:Y:S01]  /*1a40*/  FSEL R8, R38, RZ, P1 ;  /* 0x000000ff26087208 */ /* 0x000fe20000800000 */
[----:B------:R-:W-:Y:S01]  /*1a50*/  FFMA R16, R16, R41, R31 ;  /* 0x0000002910107223 */ /* 0x000fe2000000001f */
[----:B------:R-:W-:-:S02]  /*1a60*/  @P5 FSEL R8, R19, RZ, P0 ;  /* 0x000000ff13085208 */ /* 0x000fc40000000000 */
[----:B------:R-:W-:Y:S02]  /*1a70*/  FSETP.GEU.AND P1, PT, R40, RZ, PT ;  /* 0x000000ff2800720b */ /* 0x000fe40003f2e000 */
[----:B------:R-:W-:Y:S02]  /*1a80*/  FSETP.GEU.AND P0, PT, R10, RZ, PT ;  /* 0x000000ff0a00720b */ /* 0x000fe40003f0e000 */
[----:B------:R-:W-:Y:S02]  /*1a90*/  FSEL R9, R23, RZ, P2 ;  /* 0x000000ff17097208 */ /* 0x000fe40001000000 */
[----:B------:R-:W-:Y:S02]  /*1aa0*/  @P5 FSEL R9, R40, RZ, P1 ;  /* 0x000000ff28095208 */ /* 0x000fe40000800000 */
[----:B------:R-:W-:Y:S02]  /*1ab0*/  FSETP.GEU.AND P2, PT, R11, RZ, PT ;  /* 0x000000ff0b00720b */ /* 0x000fe40003f4e000 */
[----:B------:R-:W-:-:S02]  /*1ac0*/  FSEL R10, R10, RZ, P0 ;  /* 0x000000ff0a0a7208 */ /* 0x000fc40000000000 */
[----:B------:R-:W-:Y:S02]  /*1ad0*/  FSETP.GEU.AND P1, PT, R39, RZ, PT ;  /* 0x000000ff2700720b */ /* 0x000fe40003f2e000 */
[C---:B------:R-:W-:Y:S02]  /*1ae0*/  FSETP.GEU.AND P0, PT, R16.reuse, RZ, PT ;  /* 0x000000ff1000720b */ /* 0x040fe40003f0e000 */
[----:B------:R-:W-:Y:S02]  /*1af0*/  FSEL R11, R11, RZ, P2 ;  /* 0x000000ff0b0b7208 */ /* 0x000fe40001000000 */
[----:B------:R-:W-:Y:S02]  /*1b00*/  @P5 FSEL R10, R39, RZ, P1 ;  /* 0x000000ff270a5208 */ /* 0x000fe40000800000 */
[----:B------:R-:W-:Y:S02]  /*1b10*/  @P5 FSEL R11, R16, RZ, P0 ;  /* 0x000000ff100b5208 */ /* 0x000fe40000000000 */
[C---:B------:R-:W-:Y:S01]  /*1b20*/  ISETP.GE.AND P5, PT, R2.reuse, 0x151800, PT ;  /* 0x001518000200780c */ /* 0x040fe20003fa6270 */
[----:B0-----:R-:W-:Y:S01]  /*1b30*/  IMAD.WIDE R12, R2, 0x4, R12 ;  /* 0x00000004020c7825 */ /* 0x001fe200078e020c */
[----:B------:R-:W-:-:S03]  /*1b40*/  FSETP.GEU.AND P0, PT, R37, RZ, PT ;  /* 0x000000ff2500720b */ /* 0x000fc60003f0e000 */
[----:B------:R-:W-:Y:S01]  /*1b50*/  FFMA R21, R29, R21, R32 ;  /* 0x000000151d157223 */ /* 0x000fe20000000020 */
[----:B------:R-:W-:Y:S01]  /*1b60*/  FFMA R15, R25, R15, R18 ;  /* 0x0000000f190f7223 */ /* 0x000fe20000000012 */
[----:B------:R-:W-:Y:S01]  /*1b70*/  FFMA R14, R26, R14, R17 ;  /* 0x0000000e1a0e7223 */ /* 0x000fe20000000011 */
[----:B------:R-:W-:-:S05]  /*1b80*/  FFMA R7, R27, R7, R20 ;  /* 0x000000071b077223 */ /* 0x000fca0000000014 */
[----:B------:R0:W-:Y:S01]  /*1b90*/  @!P5 STG.E.128 desc[UR4][R12.64], R8 ;  /* 0x000000080c00d986 */ /* 0x0001e2000c101d04 */
[----:B------:R-:W-:Y:S02]  /*1ba0*/  ISETP.GE.AND P5, PT, R3, 0x151800, PT ;  /* 0x001518000300780c */ /* 0x000fe40003fa6270 */
[----:B------:R-:W-:Y:S02]  /*1bb0*/  FSEL R16, R37, RZ, P0 ;  /* 0x000000ff25107208 */ /* 0x000fe40000000000 */
[----:B------:R-:W-:Y:S02]  /*1bc0*/  FSEL R17, R36, RZ, P4 ;  /* 0x000000ff24117208 */ /* 0x000fe40002000000 */
[----:B------:R-:W-:Y:S02]  /*1bd0*/  FSETP.GEU.AND P0, PT, R5, RZ, PT ;  /* 0x000000ff0500720b */ /* 0x000fe40003f0e000 */
[----:B------:R-:W-:Y:S02]  /*1be0*/  FSEL R18, R6, RZ, P3 ;  /* 0x000000ff06127208 */ /* 0x000fe40001800000 */
[----:B------:R-:W-:-:S02]  /*1bf0*/  FSETP.GEU.AND P2, PT, R21, RZ, PT ;  /* 0x000000ff1500720b */ /* 0x000fc40003f4e000 */
[----:B------:R-:W-:Y:S02]  /*1c00*/  FSETP.GEU.AND P1, PT, R15, RZ, PT ;  /* 0x000000ff0f00720b */ /* 0x000fe40003f2e000 */
[----:B------:R-:W-:Y:S02]  /*1c10*/  FSETP.GEU.AND P4, PT, R14, RZ, PT ;  /* 0x000000ff0e00720b */ /* 0x000fe40003f8e000 */
[----:B------:R-:W-:Y:S02]  /*1c20*/  FSETP.GEU.AND P3, PT, R7, RZ, PT ;  /* 0x000000ff0700720b */ /* 0x000fe40003f6e000 */
[----:B------:R-:W-:Y:S02]  /*1c30*/  FSEL R19, R5, RZ, P0 ;  /* 0x000000ff05137208 */ /* 0x000fe40000000000 */
[----:B------:R-:W-:Y:S02]  /*1c40*/  @P6 FSEL R16, R21, RZ, P2 ;  /* 0x000000ff15106208 */ /* 0x000fe40001000000 */
[----:B------:R-:W-:-:S02]  /*1c50*/  @P6 FSEL R17, R15, RZ, P1 ;  /* 0x000000ff0f116208 */ /* 0x000fc40000800000 */
[----:B------:R-:W-:Y:S02]  /*1c60*/  @P6 FSEL R18, R14, RZ, P4 ;  /* 0x000000ff0e126208 */ /* 0x000fe40002000000 */
[----:B------:R-:W-:Y:S01]  /*1c70*/  @P6 FSEL R19, R7, RZ, P3 ;  /* 0x000000ff07136208 */ /* 0x000fe20001800000 */
[----:B0-----:R-:W-:Y:S06]  /*1c80*/  @P5 EXIT ;  /* 0x000000000000594d */ /* 0x001fec0003800000 */
[----:B------:R-:W-:Y:S01]  /*1c90*/  STG.E.128 desc[UR4][R12.64+0x800], R16 ;  /* 0x000800100c007986 */ /* 0x000fe2000c101d04 */
[----:B------:R-:W-:Y:S05]  /*1ca0*/  EXIT ;  /* 0x000000000000794d */ /* 0x000fea0003800000 */
.L_x_0:
[----:B------:R-:W-:-:S00]  /*1cb0*/  BRA `(.L_x_0) ;  /* 0xfffffffc00fc7947 */ /* 0x000fc0000383ffff */
[----:B------:R-:W-:-:S00]  /*1cc0*/  NOP ;  /* 0x0000000000007918 */ /* 0x000fc00000000000 */
        /* <DEDUP_REMOVED lines=11> */
.L_x_1:


//--------------------- .nv.global.init           --------------------------
	.section	.nv.global.init,"aw",@progbits
.nv.global.init:
	.type		_$_str,@object
	.size		_$_str,(_$_str_$_2 - _$_str)
_$_str:
        /*0000*/ 	.byte	0x5f, 0x5f, 0x43, 0x55, 0x44, 0x41, 0x5f, 0x46, 0x54, 0x5a, 0x00
	.type		_$_str_$_2,@object
	.size		_$_str_$_2,(.L_1 - _$_str_$_2)
_$_str_$_2:
        /*000b*/ 	.byte	0x5f, 0x5f, 0x43, 0x55, 0x44, 0x41, 0x5f, 0x50, 0x52, 0x45, 0x43, 0x5f, 0x53, 0x51, 0x52, 0x54
        /*001b*/ 	.byte	0x00
.L_1:


//--------------------- .nv.constant0.triton_poi_fused_cat_40 --------------------------
	.section	.nv.constant0.triton_poi_fused_cat_40,"a",@progbits
	.sectionflags	@""
	.align	4
.nv.constant0.triton_poi_fused_cat_40:
	.zero		620
